//
// Generated by NVIDIA NVVM Compiler
//
// Compiler Build ID: CL-36424714
// Cuda compilation tools, release 13.0, V13.0.88
// Based on NVVM 20.0.0
//

.version 9.0
.target sm_100
.address_size 64

	// .globl	_Z10add_kernelPKfS0_Pfi

.visible .entry _Z10add_kernelPKfS0_Pfi(
	.param .u64 .ptr .align 1 _Z10add_kernelPKfS0_Pfi_param_0,
	.param .u64 .ptr .align 1 _Z10add_kernelPKfS0_Pfi_param_1,
	.param .u64 .ptr .align 1 _Z10add_kernelPKfS0_Pfi_param_2,
	.param .u32 _Z10add_kernelPKfS0_Pfi_param_3
)
{
	.reg .pred 	%p<2>;
	.reg .b32 	%r<6>;
	.reg .b32 	%f<4>;
	.reg .b64 	%rd<11>;

	ld.param.u64 	%rd1, [_Z10add_kernelPKfS0_Pfi_param_0];
	ld.param.u64 	%rd2, [_Z10add_kernelPKfS0_Pfi_param_1];
	ld.param.u64 	%rd3, [_Z10add_kernelPKfS0_Pfi_param_2];
	ld.param.u32 	%r2, [_Z10add_kernelPKfS0_Pfi_param_3];
	mov.u32 	%r3, %ctaid.x;
	mov.u32 	%r4, %ntid.x;
	mov.u32 	%r5, %tid.x;
	mad.lo.s32 	%r1, %r3, %r4, %r5;
	setp.ge.s32 	%p1, %r1, %r2;
	@%p1 bra 	$L__BB0_2;
	cvta.to.global.u64 	%rd4, %rd1;
	cvta.to.global.u64 	%rd5, %rd2;
	cvta.to.global.u64 	%rd6, %rd3;
	mul.wide.s32 	%rd7, %r1, 4;
	add.s64 	%rd8, %rd4, %rd7;
	ld.global.f32 	%f1, [%rd8];
	add.s64 	%rd9, %rd5, %rd7;
	ld.global.f32 	%f2, [%rd9];
	add.f32 	%f3, %f1, %f2;
	add.s64 	%rd10, %rd6, %rd7;
	st.global.f32 	[%rd10], %f3;
$L__BB0_2:
	ret;

}


// ===== COMPILED SASS (sm_100) =====

	.target	sm_100

	.elftype	@"ET_EXEC"


//--------------------- .note.nv.tkinfo           --------------------------
	.section	.note.nv.tkinfo,"",@"SHT_NOTE"
	.sectionflags	@"SHF_NOTE_NV_TKINFO"
	.tkinfo
        /*0018*/ 	.word	0x00000002
        /*0030*/ 	.string	""
        /*0030*/ 	.string	"ptxas"
        /*0030*/ 	.string	"Cuda compilation tools, release 13.0, V13.0.88"
        /*0030*/ 	.string	"Build cuda_13.0.r13.0/compiler.36424714_0"
        /*0030*/ 	.string	"-arch sm_100 -m 64 "



//--------------------- .note.nv.cuinfo           --------------------------
	.section	.note.nv.cuinfo,"",@"SHT_NOTE"
	.sectionflags	@"SHF_NOTE_NV_CUINFO"
        /*0018*/ 	.short	0x0002
        /*001a*/ 	.short	0x0064
        /*001c*/ 	.short	0x0082
	.zero		2


//--------------------- .nv.info                  --------------------------
	.section	.nv.info,"",@"SHT_CUDA_INFO"
	.align	4


	//----- nvinfo : EIATTR_REGCOUNT
	.align		4
        /*0000*/ 	.byte	0x04, 0x2f
        /*0002*/ 	.short	(.L_1 - .L_0)
	.align		4
.L_0:
        /*0004*/ 	.word	index@(_Z10add_kernelPKfS0_Pfi)
        /*0008*/ 	.word	0x0000000c


	//----- nvinfo : EIATTR_FRAME_SIZE
	.align		4
.L_1:
        /*000c*/ 	.byte	0x04, 0x11
        /*000e*/ 	.short	(.L_3 - .L_2)
	.align		4
.L_2:
        /*0010*/ 	.word	index@(_Z10add_kernelPKfS0_Pfi)
        /*0014*/ 	.word	0x00000000


	//----- nvinfo : EIATTR_MIN_STACK_SIZE
	.align		4
.L_3:
        /*0018*/ 	.byte	0x04, 0x12
        /*001a*/ 	.short	(.L_5 - .L_4)
	.align		4
.L_4:
        /*001c*/ 	.word	index@(_Z10add_kernelPKfS0_Pfi)
        /*0020*/ 	.word	0x00000000
.L_5:


//--------------------- .nv.compat                --------------------------
	.section	.nv.compat,"",@"SHT_CUDA_COMPAT_INFO"
	.align	4
        /*0000*/ 	.byte	0x02, 0x09, 0x00, 0x00, 0x02, 0x02, 0x01, 0x00, 0x02, 0x05, 0x05, 0x00, 0x03, 0x07, 0x01, 0x01
        /*0010*/ 	.byte	0x02, 0x03, 0x00, 0x00, 0x02, 0x06, 0x01, 0x00, 0x04, 0x0b, 0x08, 0x00, 0x09, 0x00, 0x00, 0x00
        /*0020*/ 	.byte	0x00, 0x00, 0x00, 0x00


//--------------------- .nv.info._Z10add_kernelPKfS0_Pfi --------------------------
	.section	.nv.info._Z10add_kernelPKfS0_Pfi,"",@"SHT_CUDA_INFO"
	.sectionflags	@""
	.align	4


	//----- nvinfo : EIATTR_CUDA_API_VERSION
	.align		4
        /*0000*/ 	.byte	0x04, 0x37
        /*0002*/ 	.short	(.L_7 - .L_6)
.L_6:
        /*0004*/ 	.word	0x00000082


	//----- nvinfo : EIATTR_KPARAM_INFO
	.align		4
.L_7:
        /*0008*/ 	.byte	0x04, 0x17
        /*000a*/ 	.short	(.L_9 - .L_8)
.L_8:
        /*000c*/ 	.word	0x00000000
        /*0010*/ 	.short	0x0003
        /*0012*/ 	.short	0x0018
        /*0014*/ 	.byte	0x00, 0xf0, 0x11, 0x00


	//----- nvinfo : EIATTR_KPARAM_INFO
	.align		4
.L_9:
        /*0018*/ 	.byte	0x04, 0x17
        /*001a*/ 	.short	(.L_11 - .L_10)
.L_10:
        /*001c*/ 	.word	0x00000000
        /*0020*/ 	.short	0x0002
        /*0022*/ 	.short	0x0010
        /*0024*/ 	.byte	0x00, 0xf5, 0x21, 0x00


	//----- nvinfo : EIATTR_KPARAM_INFO
	.align		4
.L_11:
        /*0028*/ 	.byte	0x04, 0x17
        /*002a*/ 	.short	(.L_13 - .L_12)
.L_12:
        /*002c*/ 	.word	0x00000000
        /*0030*/ 	.short	0x0001
        /*0032*/ 	.short	0x0008
        /*0034*/ 	.byte	0x00, 0xf5, 0x21, 0x00


	//----- nvinfo : EIATTR_KPARAM_INFO
	.align		4
.L_13:
        /*0038*/ 	.byte	0x04, 0x17
        /*003a*/ 	.short	(.L_15 - .L_14)
.L_14:
        /*003c*/ 	.word	0x00000000
        /*0040*/ 	.short	0x0000
        /*0042*/ 	.short	0x0000
        /*0044*/ 	.byte	0x00, 0xf5, 0x21, 0x00


	//----- nvinfo : EIATTR_SPARSE_MMA_MASK
	.align		4
.L_15:
        /*0048*/ 	.byte	0x03, 0x50
        /*004a*/ 	.short	0x0000


	//----- nvinfo : EIATTR_MAXREG_COUNT
	.align		4
        /*004c*/ 	.byte	0x03, 0x1b
        /*004e*/ 	.short	0x00ff


	//----- nvinfo : EIATTR_MERCURY_ISA_VERSION
	.align		4
        /*0050*/ 	.byte	0x03, 0x5f
        /*0052*/ 	.short	0x0101


	//----- nvinfo : EIATTR_VRC_CTA_INIT_COUNT
	.align		4
        /*0054*/ 	.byte	0x02, 0x4a
	.zero		1
	.zero		1


	//----- nvinfo : EIATTR_EXIT_INSTR_OFFSETS
	.align		4
        /*0058*/ 	.byte	0x04, 0x1c
        /*005a*/ 	.short	(.L_17 - .L_16)


	//   ....[0]....
.L_16:
        /*005c*/ 	.word	0x00000070


	//   ....[1]....
        /*0060*/ 	.word	0x00000130


	//----- nvinfo : EIATTR_CBANK_PARAM_SIZE
	.align		4
.L_17:
        /*0064*/ 	.byte	0x03, 0x19
        /*0066*/ 	.short	0x001c


	//----- nvinfo : EIATTR_PARAM_CBANK
	.align		4
        /*0068*/ 	.byte	0x04, 0x0a
        /*006a*/ 	.short	(.L_19 - .L_18)
	.align		4
.L_18:
        /*006c*/ 	.word	index@(.nv.constant0._Z10add_kernelPKfS0_Pfi)
        /*0070*/ 	.short	0x0380
        /*0072*/ 	.short	0x001c


	//----- nvinfo : EIATTR_SW_WAR
	.align		4
.L_19:
        /*0074*/ 	.byte	0x04, 0x36
        /*0076*/ 	.short	(.L_21 - .L_20)
.L_20:
        /*0078*/ 	.word	0x00000008
.L_21:


//--------------------- .nv.callgraph             --------------------------
	.section	.nv.callgraph,"",@"SHT_CUDA_CALLGRAPH"
	.align	4
	.sectionentsize	8
	.align		4
        /*0000*/ 	.word	0x00000000
	.align		4
        /*0004*/ 	.word	0xffffffff
	.align		4
        /*0008*/ 	.word	0x00000000
	.align		4
        /*000c*/ 	.word	0xfffffffe
	.align		4
        /*0010*/ 	.word	0x00000000
	.align		4
        /*0014*/ 	.word	0xfffffffd
	.align		4
        /*0018*/ 	.word	0x00000000
	.align		4
        /*001c*/ 	.word	0xfffffffc


//--------------------- .text._Z10add_kernelPKfS0_Pfi --------------------------
	.section	.text._Z10add_kernelPKfS0_Pfi,"ax",@progbits
	.align	128
        .global         _Z10add_kernelPKfS0_Pfi
        .type           _Z10add_kernelPKfS0_Pfi,@function
        .size           _Z10add_kernelPKfS0_Pfi,(.L_x_1 - _Z10add_kernelPKfS0_Pfi)
        .other          _Z10add_kernelPKfS0_Pfi,@"STO_CUDA_ENTRY STV_DEFAULT"
_Z10add_kernelPKfS0_Pfi:
.text._Z10add_kernelPKfS0_Pfi:
[----:B------:R-:W-:Y:S01]  /*0000*/  LDC R1, c[0x0][0x37c] ;  /* 0x0000df00ff017b82 */ /* 0x000fe20000000800 */
[----:B------:R-:W0:Y:S07]  /*0010*/  S2R R0, SR_TID.X ;  /* 0x0000000000007919 */ /* 0x000e2e0000002100 */
[----:B------:R-:W0:Y:S01]  /*0020*/  S2UR UR4, SR_CTAID.X ;  /* 0x00000000000479c3 */ /* 0x000e220000002500 */
[----:B------:R-:W1:Y:S07]  /*0030*/  LDCU UR5, c[0x0][0x398] ;  /* 0x00007300ff0577ac */ /* 0x000e6e0008000800 */
[----:B------:R-:W0:Y:S02]  /*0040*/  LDC R9, c[0x0][0x360] ;  /* 0x0000d800ff097b82 */ /* 0x000e240000000800 */
[----:B0-----:R-:W-:-:S05]  /*0050*/  IMAD R9, R9, UR4, R0 ;  /* 0x0000000409097c24 */ /* 0x001fca000f8e0200 */
[----:B-1----:R-:W-:-:S13]  /*0060*/  ISETP.GE.AND P0, PT, R9, UR5, PT ;  /* 0x0000000509007c0c */ /* 0x002fda000bf06270 */
[----:B------:R-:W-:Y:S05]  /*0070*/  @P0 EXIT ;  /* 0x000000000000094d */ /* 0x000fea0003800000 */
[----:B------:R-:W0:Y:S01]  /*0080*/  LDC.64 R2, c[0x0][0x380] ;  /* 0x0000e000ff027b82 */ /* 0x000e220000000a00 */
[----:B------:R-:W1:Y:S07]  /*0090*/  LDCU.64 UR4, c[0x0][0x358] ;  /* 0x00006b00ff0477ac */ /* 0x000e6e0008000a00 */
[----:B------:R-:W2:Y:S08]  /*00a0*/  LDC.64 R4, c[0x0][0x388] ;  /* 0x0000e200ff047b82 */ /* 0x000eb00000000a00 */
[----:B------:R-:W3:Y:S01]  /*00b0*/  LDC.64 R6, c[0x0][0x390] ;  /* 0x0000e400ff067b82 */ /* 0x000ee20000000a00 */
[----:B0-----:R-:W-:-:S06]  /*00c0*/  IMAD.WIDE R2, R9, 0x4, R2 ;  /* 0x0000000409027825 */ /* 0x001fcc00078e0202 */
[----:B-1----:R-:W4:Y:S01]  /*00d0*/  LDG.E R2, desc[UR4][R2.64] ;  /* 0x0000000402027981 */ /* 0x002f22000c1e1900 */
[----:B--2---:R-:W-:-:S06]  /*00e0*/  IMAD.WIDE R4, R9, 0x4, R4 ;  /* 0x0000000409047825 */ /* 0x004fcc00078e0204 */
[----:B------:R-:W4:Y:S01]  /*00f0*/  LDG.E R5, desc[UR4][R4.64] ;  /* 0x0000000404057981 */ /* 0x000f22000c1e1900 */
[----:B---3--:R-:W-:-:S04]  /*0100*/  IMAD.WIDE R6, R9, 0x4, R6 ;  /* 0x0000000409067825 */ /* 0x008fc800078e0206 */
[----:B----4-:R-:W-:-:S05]  /*0110*/  FADD R9, R2, R5 ;  /* 0x0000000502097221 */ /* 0x010fca0000000000 */
[----:B------:R-:W-:Y:S01]  /*0120*/  STG.E desc[UR4][R6.64], R9 ;  /* 0x0000000906007986 */ /* 0x000fe2000c101904 */
[----:B------:R-:W-:Y:S05]  /*0130*/  EXIT ;  /* 0x000000000000794d */ /* 0x000fea0003800000 */
.L_x_0:
[----:B------:R-:W-:-:S00]  /*0140*/  BRA `(.L_x_0) ;  /* 0xfffffffc00fc7947 */ /* 0x000fc0000383ffff */
[----:B------:R-:W-:-:S00]  /*0150*/  NOP ;  /* 0x0000000000007918 */ /* 0x000fc00000000000 */
        /* <DEDUP_REMOVED lines=10> */
.L_x_1:


//--------------------- .nv.shared.reserved.0     --------------------------
	.section	.nv.shared.reserved.0,"aw",@nobits
	.weak		__nv_reservedSMEM_offset_0_alias
	.size		__nv_reservedSMEM_offset_0_alias, 0, 64
	.other		__nv_reservedSMEM_offset_0_alias,@"STO_CUDA_RESERVED_SHARED STV_DEFAULT"
__nv_reservedSMEM_offset_0_alias:
	.zero		0
	.zero		64


//--------------------- .nv.constant0._Z10add_kernelPKfS0_Pfi --------------------------
	.section	.nv.constant0._Z10add_kernelPKfS0_Pfi,"a",@progbits
	.sectionflags	@""
	.align	4
.nv.constant0._Z10add_kernelPKfS0_Pfi:
	.zero		924


//--------------------- SYMBOLS --------------------------

	.type		.nv.reservedSmem.offset0,@object
	.size		.nv.reservedSmem.offset0,0x4
